//
// Generated by NVIDIA NVVM Compiler
//
// Compiler Build ID: CL-36424714
// Cuda compilation tools, release 13.0, V13.0.88
// Based on NVVM 20.0.0
//

.version 9.0
.target sm_100
.address_size 64

	// .globl	_Z5helloPKh
.extern .func  (.param .b32 func_retval0) vprintf
(
	.param .b64 vprintf_param_0,
	.param .b64 vprintf_param_1
)
;
.global .align 1 .b8 $str[19] = {73, 39, 109, 32, 37, 117, 32, 97, 110, 100, 32, 103, 111, 116, 32, 37, 99, 10};

.visible .entry _Z5helloPKh(
	.param .u64 .ptr .align 1 _Z5helloPKh_param_0
)
{
	.local .align 8 .b8 	__local_depot0[8];
	.reg .b64 	%SP;
	.reg .b64 	%SPL;
	.reg .b32 	%r<11>;
	.reg .b64 	%rd<9>;

	mov.u64 	%SPL, __local_depot0;
	cvta.local.u64 	%SP, %SPL;
	ld.param.u64 	%rd1, [_Z5helloPKh_param_0];
	cvta.to.global.u64 	%rd2, %rd1;
	add.u64 	%rd3, %SP, 0;
	add.u64 	%rd4, %SPL, 0;
	mov.u32 	%r1, %tid.z;
	mov.u32 	%r2, %ntid.y;
	mov.u32 	%r3, %ntid.x;
	mov.u32 	%r4, %tid.y;
	mov.u32 	%r5, %tid.x;
	mad.lo.s32 	%r6, %r1, %r2, %r4;
	mad.lo.s32 	%r7, %r6, %r3, %r5;
	cvt.u64.u32 	%rd5, %r7;
	add.s64 	%rd6, %rd2, %rd5;
	ld.global.u8 	%r8, [%rd6];
	st.local.v2.u32 	[%rd4], {%r7, %r8};
	mov.u64 	%rd7, $str;
	cvta.global.u64 	%rd8, %rd7;
	{ // callseq 0, 0
	.param .b64 param0;
	st.param.b64 	[param0], %rd8;
	.param .b64 param1;
	st.param.b64 	[param1], %rd3;
	.param .b32 retval0;
	call.uni (retval0), 
	vprintf, 
	(
	param0, 
	param1
	);
	ld.param.b32 	%r9, [retval0];
	} // callseq 0
	ret;

}


// ===== COMPILED SASS (sm_100) =====

	.target	sm_100

	.elftype	@"ET_EXEC"


//--------------------- .note.nv.tkinfo           --------------------------
	.section	.note.nv.tkinfo,"",@"SHT_NOTE"
	.sectionflags	@"SHF_NOTE_NV_TKINFO"
	.tkinfo
        /*0018*/ 	.word	0x00000002
        /*0030*/ 	.string	""
        /*0030*/ 	.string	"ptxas"
        /*0030*/ 	.string	"Cuda compilation tools, release 13.0, V13.0.88"
        /*0030*/ 	.string	"Build cuda_13.0.r13.0/compiler.36424714_0"
        /*0030*/ 	.string	"-arch sm_100 -m 64 "



//--------------------- .note.nv.cuinfo           --------------------------
	.section	.note.nv.cuinfo,"",@"SHT_NOTE"
	.sectionflags	@"SHF_NOTE_NV_CUINFO"
        /*0018*/ 	.short	0x0002
        /*001a*/ 	.short	0x0064
        /*001c*/ 	.short	0x0082
	.zero		2


//--------------------- .nv.info                  --------------------------
	.section	.nv.info,"",@"SHT_CUDA_INFO"
	.align	4


	//----- nvinfo : EIATTR_REGCOUNT
	.align		4
        /*0000*/ 	.byte	0x04, 0x2f
        /*0002*/ 	.short	(.L_2 - .L_1)
	.align		4
.L_1:
        /*0004*/ 	.word	index@(_Z5helloPKh)
        /*0008*/ 	.word	0x00000018


	//----- nvinfo : EIATTR_FRAME_SIZE
	.align		4
.L_2:
        /*000c*/ 	.byte	0x04, 0x11
        /*000e*/ 	.short	(.L_4 - .L_3)
	.align		4
.L_3:
        /*0010*/ 	.word	index@(_Z5helloPKh)
        /*0014*/ 	.word	0x00000008


	//----- nvinfo : EIATTR_MIN_STACK_SIZE
	.align		4
.L_4:
        /*0018*/ 	.byte	0x04, 0x12
        /*001a*/ 	.short	(.L_6 - .L_5)
	.align		4
.L_5:
        /*001c*/ 	.word	index@(_Z5helloPKh)
        /*0020*/ 	.word	0x00000008
.L_6:


//--------------------- .nv.compat                --------------------------
	.section	.nv.compat,"",@"SHT_CUDA_COMPAT_INFO"
	.align	4
        /*0000*/ 	.byte	0x02, 0x09, 0x00, 0x00, 0x02, 0x02, 0x01, 0x00, 0x02, 0x05, 0x05, 0x00, 0x03, 0x07, 0x01, 0x01
        /*0010*/ 	.byte	0x02, 0x03, 0x00, 0x00, 0x02, 0x06, 0x01, 0x00, 0x04, 0x0b, 0x08, 0x00, 0x09, 0x00, 0x00, 0x00
        /*0020*/ 	.byte	0x00, 0x00, 0x00, 0x00


//--------------------- .nv.info._Z5helloPKh      --------------------------
	.section	.nv.info._Z5helloPKh,"",@"SHT_CUDA_INFO"
	.sectionflags	@""
	.align	4


	//----- nvinfo : EIATTR_CUDA_API_VERSION
	.align		4
        /*0000*/ 	.byte	0x04, 0x37
        /*0002*/ 	.short	(.L_8 - .L_7)
.L_7:
        /*0004*/ 	.word	0x00000082


	//----- nvinfo : EIATTR_KPARAM_INFO
	.align		4
.L_8:
        /*0008*/ 	.byte	0x04, 0x17
        /*000a*/ 	.short	(.L_10 - .L_9)
.L_9:
        /*000c*/ 	.word	0x00000000
        /*0010*/ 	.short	0x0000
        /*0012*/ 	.short	0x0000
        /*0014*/ 	.byte	0x00, 0xf5, 0x21, 0x00


	//----- nvinfo : EIATTR_SPARSE_MMA_MASK
	.align		4
.L_10:
        /*0018*/ 	.byte	0x03, 0x50
        /*001a*/ 	.short	0x0000


	//----- nvinfo : EIATTR_MAXREG_COUNT
	.align		4
        /*001c*/ 	.byte	0x03, 0x1b
        /*001e*/ 	.short	0x00ff


	//----- nvinfo : EIATTR_EXTERNS
	.align		4
        /*0020*/ 	.byte	0x04, 0x0f
        /*0022*/ 	.short	(.L_12 - .L_11)


	//   ....[0]....
	.align		4
.L_11:
        /*0024*/ 	.word	index@(vprintf)


	//----- nvinfo : EIATTR_MERCURY_ISA_VERSION
	.align		4
.L_12:
        /*0028*/ 	.byte	0x03, 0x5f
        /*002a*/ 	.short	0x0101


	//----- nvinfo : EIATTR_VRC_CTA_INIT_COUNT
	.align		4
        /*002c*/ 	.byte	0x02, 0x4a
	.zero		1
	.zero		1


	//----- nvinfo : EIATTR_SYSCALL_OFFSETS
	.align		4
        /*0030*/ 	.byte	0x04, 0x46
        /*0032*/ 	.short	(.L_14 - .L_13)


	//   ....[0]....
.L_13:
        /*0034*/ 	.word	0x00000190


	//----- nvinfo : EIATTR_EXIT_INSTR_OFFSETS
	.align		4
.L_14:
        /*0038*/ 	.byte	0x04, 0x1c
        /*003a*/ 	.short	(.L_16 - .L_15)


	//   ....[0]....
.L_15:
        /*003c*/ 	.word	0x000001a0


	//----- nvinfo : EIATTR_CBANK_PARAM_SIZE
	.align		4
.L_16:
        /*0040*/ 	.byte	0x03, 0x19
        /*0042*/ 	.short	0x0008


	//----- nvinfo : EIATTR_PARAM_CBANK
	.align		4
        /*0044*/ 	.byte	0x04, 0x0a
        /*0046*/ 	.short	(.L_18 - .L_17)
	.align		4
.L_17:
        /*0048*/ 	.word	index@(.nv.constant0._Z5helloPKh)
        /*004c*/ 	.short	0x0380
        /*004e*/ 	.short	0x0008


	//----- nvinfo : EIATTR_SW_WAR
	.align		4
.L_18:
        /*0050*/ 	.byte	0x04, 0x36
        /*0052*/ 	.short	(.L_20 - .L_19)
.L_19:
        /*0054*/ 	.word	0x00000008
.L_20:


//--------------------- .nv.callgraph             --------------------------
	.section	.nv.callgraph,"",@"SHT_CUDA_CALLGRAPH"
	.align	4
	.sectionentsize	8
	.align		4
        /*0000*/ 	.word	0x00000000
	.align		4
        /*0004*/ 	.word	0xffffffff
	.align		4
        /*0008*/ 	.word	index@(_Z5helloPKh)
	.align		4
        /*000c*/ 	.word	index@(vprintf)
	.align		4
        /*0010*/ 	.word	0x00000000
	.align		4
        /*0014*/ 	.word	0xfffffffe
	.align		4
        /*0018*/ 	.word	0x00000000
	.align		4
        /*001c*/ 	.word	0xfffffffd
	.align		4
        /*0020*/ 	.word	0x00000000
	.align		4
        /*0024*/ 	.word	0xfffffffc


//--------------------- .nv.constant4             --------------------------
	.section	.nv.constant4,"a",@progbits
	.align	8
	.align		8
.nv.constant4:
        /*0000*/ 	.dword	vprintf
	.align		8
        /*0008*/ 	.dword	$str


//--------------------- .text._Z5helloPKh         --------------------------
	.section	.text._Z5helloPKh,"ax",@progbits
	.align	128
        .global         _Z5helloPKh
        .type           _Z5helloPKh,@function
        .size           _Z5helloPKh,(.L_x_2 - _Z5helloPKh)
        .other          _Z5helloPKh,@"STO_CUDA_ENTRY STV_DEFAULT"
_Z5helloPKh:
.text._Z5helloPKh:
[----:B------:R-:W0:Y:S01]  /*0000*/  LDC R1, c[0x0][0x37c] ;  /* 0x0000df00ff017b82 */ /* 0x000e220000000800 */
[----:B------:R-:W1:Y:S01]  /*0010*/  S2R R2, SR_TID.Z ;  /* 0x0000000000027919 */ /* 0x000e620000002300 */
[----:B------:R-:W2:Y:S01]  /*0020*/  LDCU UR6, c[0x0][0x2fc] ;  /* 0x00005f80ff0677ac */ /* 0x000ea20008000800 */
[----:B0-----:R-:W-:Y:S01]  /*0030*/  VIADD R1, R1, 0xfffffff8 ;  /* 0xfffffff801017836 */ /* 0x001fe20000000000 */
[----:B------:R-:W1:Y:S01]  /*0040*/  S2R R3, SR_TID.Y ;  /* 0x0000000000037919 */ /* 0x000e620000002200 */
[----:B------:R-:W1:Y:S01]  /*0050*/  LDCU UR4, c[0x0][0x364] ;  /* 0x00006c80ff0477ac */ /* 0x000e620008000800 */
[----:B------:R-:W0:Y:S01]  /*0060*/  S2R R5, SR_TID.X ;  /* 0x0000000000057919 */ /* 0x000e220000002100 */
[----:B------:R-:W0:Y:S01]  /*0070*/  LDCU UR7, c[0x0][0x360] ;  /* 0x00006c00ff0777ac */ /* 0x000e220008000800 */
[----:B------:R-:W3:Y:S01]  /*0080*/  LDCU.64 UR8, c[0x0][0x380] ;  /* 0x00007000ff0877ac */ /* 0x000ee20008000a00 */
[----:B-1----:R-:W-:Y:S01]  /*0090*/  IMAD R2, R2, UR4, R3 ;  /* 0x0000000402027c24 */ /* 0x002fe2000f8e0203 */
[----:B------:R-:W1:Y:S03]  /*00a0*/  LDCU.64 UR4, c[0x0][0x358] ;  /* 0x00006b00ff0477ac */ /* 0x000e660008000a00 */
[----:B0-----:R-:W-:-:S05]  /*00b0*/  IMAD R2, R2, UR7, R5 ;  /* 0x0000000702027c24 */ /* 0x001fca000f8e0205 */
[----:B---3--:R-:W-:-:S04]  /*00c0*/  IADD3 R10, P0, PT, R2, UR8, RZ ;  /* 0x00000008020a7c10 */ /* 0x008fc8000ff1e0ff */
[----:B------:R-:W-:Y:S01]  /*00d0*/  IADD3.X R11, PT, PT, RZ, UR9, RZ, P0, !PT ;  /* 0x00000009ff0b7c10 */ /* 0x000fe200087fe4ff */
[----:B------:R-:W0:Y:S04]  /*00e0*/  LDCU.64 UR8, c[0x4][0x8] ;  /* 0x01000100ff0877ac */ /* 0x000e280008000a00 */
[----:B-1----:R-:W3:Y:S01]  /*00f0*/  LDG.E.U8 R3, desc[UR4][R10.64] ;  /* 0x000000040a037981 */ /* 0x002ee2000c1e1100 */
[----:B------:R-:W-:Y:S01]  /*0100*/  MOV R0, 0x0 ;  /* 0x0000000000007802 */ /* 0x000fe20000000f00 */
[----:B------:R-:W1:Y:S03]  /*0110*/  LDCU UR4, c[0x0][0x2f8] ;  /* 0x00005f00ff0477ac */ /* 0x000e660008000800 */
[----:B------:R4:W3:Y:S01]  /*0120*/  LDC.64 R8, c[0x4][R0] ;  /* 0x0100000000087b82 */ /* 0x0008e20000000a00 */
[----:B0-----:R-:W-:Y:S01]  /*0130*/  IMAD.U32 R4, RZ, RZ, UR8 ;  /* 0x00000008ff047e24 */ /* 0x001fe2000f8e00ff */
[----:B------:R-:W-:-:S02]  /*0140*/  MOV R5, UR9 ;  /* 0x0000000900057c02 */ /* 0x000fc40008000f00 */
[----:B-1----:R-:W-:-:S05]  /*0150*/  IADD3 R6, P0, PT, R1, UR4, RZ ;  /* 0x0000000401067c10 */ /* 0x002fca000ff1e0ff */
[----:B--2---:R-:W-:Y:S01]  /*0160*/  IMAD.X R7, RZ, RZ, UR6, P0 ;  /* 0x00000006ff077e24 */ /* 0x004fe200080e06ff */
[----:B---3--:R4:W-:Y:S07]  /*0170*/  STL.64 [R1], R2 ;  /* 0x0000000201007387 */ /* 0x0089ee0000100a00 */
[----:B------:R-:W-:-:S07]  /*0180*/  LEPC R20, `(.L_x_0) ;  /* 0x000000001014794e */ /* 0x000fce0000000000 */
[----:B----4-:R-:W-:Y:S05]  /*0190*/  CALL.ABS.NOINC R8 ;  /* 0x0000000008007343 */ /* 0x010fea0003c00000 */
.L_x_0:
[----:B------:R-:W-:Y:S05]  /*01a0*/  EXIT ;  /* 0x000000000000794d */ /* 0x000fea0003800000 */
.L_x_1:
[----:B------:R-:W-:-:S00]  /*01b0*/  BRA `(.L_x_1) ;  /* 0xfffffffc00fc7947 */ /* 0x000fc0000383ffff */
[----:B------:R-:W-:-:S00]  /*01c0*/  NOP ;  /* 0x0000000000007918 */ /* 0x000fc00000000000 */
        /* <DEDUP_REMOVED lines=11> */
.L_x_2:


//--------------------- .nv.global.init           --------------------------
	.section	.nv.global.init,"aw",@progbits
.nv.global.init:
	.type		$str,@object
	.size		$str,(.L_0 - $str)
$str:
        /*0000*/ 	.byte	0x49, 0x27, 0x6d, 0x20, 0x25, 0x75, 0x20, 0x61, 0x6e, 0x64, 0x20, 0x67, 0x6f, 0x74, 0x20, 0x25
        /*0010*/ 	.byte	0x63, 0x0a, 0x00
.L_0:


//--------------------- .nv.shared.reserved.0     --------------------------
	.section	.nv.shared.reserved.0,"aw",@nobits
	.weak		__nv_reservedSMEM_offset_0_alias
	.size		__nv_reservedSMEM_offset_0_alias, 0, 64
	.other		__nv_reservedSMEM_offset_0_alias,@"STO_CUDA_RESERVED_SHARED STV_DEFAULT"
__nv_reservedSMEM_offset_0_alias:
	.zero		0
	.zero		64


//--------------------- .nv.constant0._Z5helloPKh --------------------------
	.section	.nv.constant0._Z5helloPKh,"a",@progbits
	.sectionflags	@""
	.align	4
.nv.constant0._Z5helloPKh:
	.zero		904


//--------------------- SYMBOLS --------------------------

	.type		.nv.reservedSmem.offset0,@object
	.size		.nv.reservedSmem.offset0,0x4
	.type		vprintf,@function
